//
// Generated by NVIDIA NVVM Compiler
//
// Compiler Build ID: CL-36424714
// Cuda compilation tools, release 13.0, V13.0.88
// Based on NVVM 20.0.0
//

.version 9.0
.target sm_100
.address_size 64

	// .globl	_Z15goldbach_kernelPKcPcmm

.visible .entry _Z15goldbach_kernelPKcPcmm(
	.param .u64 .ptr .align 1 _Z15goldbach_kernelPKcPcmm_param_0,
	.param .u64 .ptr .align 1 _Z15goldbach_kernelPKcPcmm_param_1,
	.param .u64 _Z15goldbach_kernelPKcPcmm_param_2,
	.param .u64 _Z15goldbach_kernelPKcPcmm_param_3
)
{
	.reg .pred 	%p<6>;
	.reg .b16 	%rs<5>;
	.reg .b32 	%r<5>;
	.reg .b64 	%rd<20>;

	ld.param.u64 	%rd9, [_Z15goldbach_kernelPKcPcmm_param_0];
	ld.param.u64 	%rd10, [_Z15goldbach_kernelPKcPcmm_param_1];
	ld.param.u64 	%rd8, [_Z15goldbach_kernelPKcPcmm_param_2];
	ld.param.u64 	%rd11, [_Z15goldbach_kernelPKcPcmm_param_3];
	cvta.to.global.u64 	%rd1, %rd10;
	cvta.to.global.u64 	%rd2, %rd9;
	mov.u32 	%r1, %ctaid.x;
	mov.u32 	%r2, %ntid.x;
	mov.u32 	%r3, %tid.x;
	mad.lo.s32 	%r4, %r1, %r2, %r3;
	cvt.u64.u32 	%rd3, %r4;
	setp.le.u64 	%p1, %rd11, %rd3;
	@%p1 bra 	$L__BB0_8;
	shl.b64 	%rd12, %rd3, 1;
	add.s64 	%rd4, %rd8, %rd12;
	setp.lt.u64 	%p2, %rd4, 4;
	@%p2 bra 	$L__BB0_7;
	shr.u64 	%rd5, %rd4, 1;
	mov.b64 	%rd19, 2;
$L__BB0_3:
	add.s64 	%rd14, %rd2, %rd19;
	ld.global.u8 	%rs1, [%rd14];
	setp.eq.s16 	%p3, %rs1, 0;
	@%p3 bra 	$L__BB0_6;
	sub.s64 	%rd15, %rd4, %rd19;
	add.s64 	%rd16, %rd2, %rd15;
	ld.global.u8 	%rs2, [%rd16];
	setp.eq.s16 	%p4, %rs2, 0;
	@%p4 bra 	$L__BB0_6;
	add.s64 	%rd17, %rd1, %rd3;
	mov.b16 	%rs3, 1;
	st.global.u8 	[%rd17], %rs3;
	bra.uni 	$L__BB0_8;
$L__BB0_6:
	add.s64 	%rd7, %rd19, 1;
	setp.ne.s64 	%p5, %rd19, %rd5;
	mov.u64 	%rd19, %rd7;
	@%p5 bra 	$L__BB0_3;
$L__BB0_7:
	add.s64 	%rd18, %rd1, %rd3;
	mov.b16 	%rs4, 0;
	st.global.u8 	[%rd18], %rs4;
$L__BB0_8:
	ret;

}


// ===== COMPILED SASS (sm_100) =====

	.target	sm_100

	.elftype	@"ET_EXEC"


//--------------------- .note.nv.tkinfo           --------------------------
	.section	.note.nv.tkinfo,"",@"SHT_NOTE"
	.sectionflags	@"SHF_NOTE_NV_TKINFO"
	.tkinfo
        /*0018*/ 	.word	0x00000002
        /*0030*/ 	.string	""
        /*0030*/ 	.string	"ptxas"
        /*0030*/ 	.string	"Cuda compilation tools, release 13.0, V13.0.88"
        /*0030*/ 	.string	"Build cuda_13.0.r13.0/compiler.36424714_0"
        /*0030*/ 	.string	"-arch sm_100 -m 64 "



//--------------------- .note.nv.cuinfo           --------------------------
	.section	.note.nv.cuinfo,"",@"SHT_NOTE"
	.sectionflags	@"SHF_NOTE_NV_CUINFO"
        /*0018*/ 	.short	0x0002
        /*001a*/ 	.short	0x0064
        /*001c*/ 	.short	0x0082
	.zero		2


//--------------------- .nv.info                  --------------------------
	.section	.nv.info,"",@"SHT_CUDA_INFO"
	.align	4


	//----- nvinfo : EIATTR_REGCOUNT
	.align		4
        /*0000*/ 	.byte	0x04, 0x2f
        /*0002*/ 	.short	(.L_1 - .L_0)
	.align		4
.L_0:
        /*0004*/ 	.word	index@(_Z15goldbach_kernelPKcPcmm)
        /*0008*/ 	.word	0x0000000e


	//----- nvinfo : EIATTR_FRAME_SIZE
	.align		4
.L_1:
        /*000c*/ 	.byte	0x04, 0x11
        /*000e*/ 	.short	(.L_3 - .L_2)
	.align		4
.L_2:
        /*0010*/ 	.word	index@(_Z15goldbach_kernelPKcPcmm)
        /*0014*/ 	.word	0x00000000


	//----- nvinfo : EIATTR_MIN_STACK_SIZE
	.align		4
.L_3:
        /*0018*/ 	.byte	0x04, 0x12
        /*001a*/ 	.short	(.L_5 - .L_4)
	.align		4
.L_4:
        /*001c*/ 	.word	index@(_Z15goldbach_kernelPKcPcmm)
        /*0020*/ 	.word	0x00000000
.L_5:


//--------------------- .nv.compat                --------------------------
	.section	.nv.compat,"",@"SHT_CUDA_COMPAT_INFO"
	.align	4
        /*0000*/ 	.byte	0x02, 0x09, 0x00, 0x00, 0x02, 0x02, 0x01, 0x00, 0x02, 0x05, 0x05, 0x00, 0x03, 0x07, 0x01, 0x01
        /*0010*/ 	.byte	0x02, 0x03, 0x00, 0x00, 0x02, 0x06, 0x01, 0x00, 0x04, 0x0b, 0x08, 0x00, 0x09, 0x00, 0x00, 0x00
        /*0020*/ 	.byte	0x00, 0x00, 0x00, 0x00


//--------------------- .nv.info._Z15goldbach_kernelPKcPcmm --------------------------
	.section	.nv.info._Z15goldbach_kernelPKcPcmm,"",@"SHT_CUDA_INFO"
	.sectionflags	@""
	.align	4


	//----- nvinfo : EIATTR_CUDA_API_VERSION
	.align		4
        /*0000*/ 	.byte	0x04, 0x37
        /*0002*/ 	.short	(.L_7 - .L_6)
.L_6:
        /*0004*/ 	.word	0x00000082


	//----- nvinfo : EIATTR_KPARAM_INFO
	.align		4
.L_7:
        /*0008*/ 	.byte	0x04, 0x17
        /*000a*/ 	.short	(.L_9 - .L_8)
.L_8:
        /*000c*/ 	.word	0x00000000
        /*0010*/ 	.short	0x0003
        /*0012*/ 	.short	0x0018
        /*0014*/ 	.byte	0x00, 0xf0, 0x21, 0x00


	//----- nvinfo : EIATTR_KPARAM_INFO
	.align		4
.L_9:
        /*0018*/ 	.byte	0x04, 0x17
        /*001a*/ 	.short	(.L_11 - .L_10)
.L_10:
        /*001c*/ 	.word	0x00000000
        /*0020*/ 	.short	0x0002
        /*0022*/ 	.short	0x0010
        /*0024*/ 	.byte	0x00, 0xf0, 0x21, 0x00


	//----- nvinfo : EIATTR_KPARAM_INFO
	.align		4
.L_11:
        /*0028*/ 	.byte	0x04, 0x17
        /*002a*/ 	.short	(.L_13 - .L_12)
.L_12:
        /*002c*/ 	.word	0x00000000
        /*0030*/ 	.short	0x0001
        /*0032*/ 	.short	0x0008
        /*0034*/ 	.byte	0x00, 0xf5, 0x21, 0x00


	//----- nvinfo : EIATTR_KPARAM_INFO
	.align		4
.L_13:
        /*0038*/ 	.byte	0x04, 0x17
        /*003a*/ 	.short	(.L_15 - .L_14)
.L_14:
        /*003c*/ 	.word	0x00000000
        /*0040*/ 	.short	0x0000
        /*0042*/ 	.short	0x0000
        /*0044*/ 	.byte	0x00, 0xf5, 0x21, 0x00


	//----- nvinfo : EIATTR_SPARSE_MMA_MASK
	.align		4
.L_15:
        /*0048*/ 	.byte	0x03, 0x50
        /*004a*/ 	.short	0x0000


	//----- nvinfo : EIATTR_MAXREG_COUNT
	.align		4
        /*004c*/ 	.byte	0x03, 0x1b
        /*004e*/ 	.short	0x00ff


	//----- nvinfo : EIATTR_MERCURY_ISA_VERSION
	.align		4
        /*0050*/ 	.byte	0x03, 0x5f
        /*0052*/ 	.short	0x0101


	//----- nvinfo : EIATTR_VRC_CTA_INIT_COUNT
	.align		4
        /*0054*/ 	.byte	0x02, 0x4a
	.zero		1
	.zero		1


	//----- nvinfo : EIATTR_EXIT_INSTR_OFFSETS
	.align		4
        /*0058*/ 	.byte	0x04, 0x1c
        /*005a*/ 	.short	(.L_17 - .L_16)


	//   ....[0]....
.L_16:
        /*005c*/ 	.word	0x00000080


	//   ....[1]....
        /*0060*/ 	.word	0x000002e0


	//   ....[2]....
        /*0064*/ 	.word	0x00000340


	//----- nvinfo : EIATTR_CRS_STACK_SIZE
	.align		4
.L_17:
        /*0068*/ 	.byte	0x04, 0x1e
        /*006a*/ 	.short	(.L_19 - .L_18)
.L_18:
        /*006c*/ 	.word	0x00000000


	//----- nvinfo : EIATTR_CBANK_PARAM_SIZE
	.align		4
.L_19:
        /*0070*/ 	.byte	0x03, 0x19
        /*0072*/ 	.short	0x0020


	//----- nvinfo : EIATTR_PARAM_CBANK
	.align		4
        /*0074*/ 	.byte	0x04, 0x0a
        /*0076*/ 	.short	(.L_21 - .L_20)
	.align		4
.L_20:
        /*0078*/ 	.word	index@(.nv.constant0._Z15goldbach_kernelPKcPcmm)
        /*007c*/ 	.short	0x0380
        /*007e*/ 	.short	0x0020


	//----- nvinfo : EIATTR_SW_WAR
	.align		4
.L_21:
        /*0080*/ 	.byte	0x04, 0x36
        /*0082*/ 	.short	(.L_23 - .L_22)
.L_22:
        /*0084*/ 	.word	0x00000008
.L_23:


//--------------------- .nv.callgraph             --------------------------
	.section	.nv.callgraph,"",@"SHT_CUDA_CALLGRAPH"
	.align	4
	.sectionentsize	8
	.align		4
        /*0000*/ 	.word	0x00000000
	.align		4
        /*0004*/ 	.word	0xffffffff
	.align		4
        /*0008*/ 	.word	0x00000000
	.align		4
        /*000c*/ 	.word	0xfffffffe
	.align		4
        /*0010*/ 	.word	0x00000000
	.align		4
        /*0014*/ 	.word	0xfffffffd
	.align		4
        /*0018*/ 	.word	0x00000000
	.align		4
        /*001c*/ 	.word	0xfffffffc


//--------------------- .text._Z15goldbach_kernelPKcPcmm --------------------------
	.section	.text._Z15goldbach_kernelPKcPcmm,"ax",@progbits
	.align	128
        .global         _Z15goldbach_kernelPKcPcmm
        .type           _Z15goldbach_kernelPKcPcmm,@function
        .size           _Z15goldbach_kernelPKcPcmm,(.L_x_7 - _Z15goldbach_kernelPKcPcmm)
        .other          _Z15goldbach_kernelPKcPcmm,@"STO_CUDA_ENTRY STV_DEFAULT"
_Z15goldbach_kernelPKcPcmm:
.text._Z15goldbach_kernelPKcPcmm:
[----:B------:R-:W-:Y:S01]  /*0000*/  LDC R1, c[0x0][0x37c] ;  /* 0x0000df00ff017b82 */ /* 0x000fe20000000800 */
[----:B------:R-:W0:Y:S07]  /*0010*/  S2R R3, SR_TID.X ;  /* 0x0000000000037919 */ /* 0x000e2e0000002100 */
[----:B------:R-:W0:Y:S01]  /*0020*/  S2UR UR4, SR_CTAID.X ;  /* 0x00000000000479c3 */ /* 0x000e220000002500 */
[----:B------:R-:W1:Y:S07]  /*0030*/  LDCU.64 UR6, c[0x0][0x398] ;  /* 0x00007300ff0677ac */ /* 0x000e6e0008000a00 */
[----:B------:R-:W0:Y:S02]  /*0040*/  LDC R0, c[0x0][0x360] ;  /* 0x0000d800ff007b82 */ /* 0x000e240000000800 */
[----:B0-----:R-:W-:-:S05]  /*0050*/  IMAD R0, R0, UR4, R3 ;  /* 0x0000000400007c24 */ /* 0x001fca000f8e0203 */
[----:B-1----:R-:W-:-:S04]  /*0060*/  ISETP.GE.U32.AND P0, PT, R0, UR6, PT ;  /* 0x0000000600007c0c */ /* 0x002fc8000bf06070 */
[----:B------:R-:W-:-:S13]  /*0070*/  ISETP.GE.U32.AND.EX P0, PT, RZ, UR7, PT, P0 ;  /* 0x00000007ff007c0c */ /* 0x000fda000bf06100 */
[----:B------:R-:W-:Y:S05]  /*0080*/  @P0 EXIT ;  /* 0x000000000000094d */ /* 0x000fea0003800000 */
[----:B------:R-:W0:Y:S01]  /*0090*/  LDCU.64 UR6, c[0x0][0x390] ;  /* 0x00007200ff0677ac */ /* 0x000e220008000a00 */
[----:B------:R-:W-:Y:S01]  /*00a0*/  BSSY.RECONVERGENT B0, `(.L_x_0) ;  /* 0x000001f000007945 */ /* 0x000fe20003800200 */
[----:B------:R-:W1:Y:S01]  /*00b0*/  LDCU.64 UR4, c[0x0][0x358] ;  /* 0x00006b00ff0477ac */ /* 0x000e620008000a00 */
[----:B0-----:R-:W-:-:S04]  /*00c0*/  LEA R8, P0, R0, UR6, 0x1 ;  /* 0x0000000600087c11 */ /* 0x001fc8000f8008ff */
[----:B------:R-:W-:Y:S02]  /*00d0*/  LEA.HI.X R9, R0, UR7, RZ, 0x1, P0 ;  /* 0x0000000700097c11 */ /* 0x000fe400080f0cff */
[----:B------:R-:W-:-:S04]  /*00e0*/  ISETP.GE.U32.AND P0, PT, R8, 0x4, PT ;  /* 0x000000040800780c */ /* 0x000fc80003f06070 */
[----:B------:R-:W-:-:S13]  /*00f0*/  ISETP.GE.U32.AND.EX P0, PT, R9, RZ, PT, P0 ;  /* 0x000000ff0900720c */ /* 0x000fda0003f06100 */
[----:B-1----:R-:W-:Y:S05]  /*0100*/  @!P0 BRA `(.L_x_1) ;  /* 0x0000000000608947 */ /* 0x002fea0003800000 */
[----:B------:R-:W0:Y:S01]  /*0110*/  LDC.64 R10, c[0x0][0x380] ;  /* 0x0000e000ff0a7b82 */ /* 0x000e220000000a00 */
[--C-:B------:R-:W-:Y:S01]  /*0120*/  SHF.R.U64 R6, R8, 0x1, R9.reuse ;  /* 0x0000000108067819 */ /* 0x100fe20000001209 */
[----:B------:R-:W-:Y:S01]  /*0130*/  IMAD.MOV.U32 R5, RZ, RZ, 0x2 ;  /* 0x00000002ff057424 */ /* 0x000fe200078e00ff */
[----:B------:R-:W-:Y:S01]  /*0140*/  SHF.R.U32.HI R7, RZ, 0x1, R9 ;  /* 0x00000001ff077819 */ /* 0x000fe20000011609 */
[----:B------:R-:W-:-:S07]  /*0150*/  IMAD.MOV.U32 R4, RZ, RZ, RZ ;  /* 0x000000ffff047224 */ /* 0x000fce00078e00ff */
.L_x_5:
[----:B0-----:R-:W-:-:S05]  /*0160*/  IADD3 R2, P0, PT, R5, R10, RZ ;  /* 0x0000000a05027210 */ /* 0x001fca0007f1e0ff */
[----:B------:R-:W-:-:S05]  /*0170*/  IMAD.X R3, R4, 0x1, R11, P0 ;  /* 0x0000000104037824 */ /* 0x000fca00000e060b */
[----:B------:R-:W2:Y:S01]  /*0180*/  LDG.E.U8 R2, desc[UR4][R2.64] ;  /* 0x0000000402027981 */ /* 0x000ea2000c1e1100 */
[----:B------:R-:W-:Y:S01]  /*0190*/  BSSY.RECONVERGENT B1, `(.L_x_2) ;  /* 0x0000008000017945 */ /* 0x000fe20003800200 */
[----:B--2---:R-:W-:-:S13]  /*01a0*/  ISETP.NE.AND P0, PT, R2, RZ, PT ;  /* 0x000000ff0200720c */ /* 0x004fda0003f05270 */
[----:B------:R-:W-:Y:S05]  /*01b0*/  @!P0 BRA `(.L_x_3) ;  /* 0x0000000000148947 */ /* 0x000fea0003800000 */
[----:B------:R-:W-:-:S04]  /*01c0*/  IADD3 R2, P0, P1, R8, R10, -R5 ;  /* 0x0000000a08027210 */ /* 0x000fc8000791e805 */
[----:B------:R-:W-:-:S05]  /*01d0*/  IADD3.X R3, PT, PT, R9, R11, ~R4, P0, P1 ;  /* 0x0000000b09037210 */ /* 0x000fca00007e2c04 */
[----:B------:R-:W2:Y:S02]  /*01e0*/  LDG.E.U8 R2, desc[UR4][R2.64] ;  /* 0x0000000402027981 */ /* 0x000ea4000c1e1100 */
[----:B--2---:R-:W-:-:S13]  /*01f0*/  ISETP.NE.AND P0, PT, R2, RZ, PT ;  /* 0x000000ff0200720c */ /* 0x004fda0003f05270 */
[----:B------:R-:W-:Y:S05]  /*0200*/  @P0 BRA `(.L_x_4) ;  /* 0x0000000000380947 */ /* 0x000fea0003800000 */
.L_x_3:
[----:B------:R-:W-:Y:S05]  /*0210*/  BSYNC.RECONVERGENT B1 ;  /* 0x0000000000017941 */ /* 0x000fea0003800200 */
.L_x_2:
[C---:B------:R-:W-:Y:S02]  /*0220*/  ISETP.NE.U32.AND P0, PT, R5.reuse, R6, PT ;  /* 0x000000060500720c */ /* 0x040fe40003f05070 */
[----:B------:R-:W-:Y:S02]  /*0230*/  IADD3 R2, P1, PT, R5, 0x1, RZ ;  /* 0x0000000105027810 */ /* 0x000fe40007f3e0ff */
[----:B------:R-:W-:-:S03]  /*0240*/  ISETP.NE.AND.EX P0, PT, R4, R7, PT, P0 ;  /* 0x000000070400720c */ /* 0x000fc60003f05300 */
[----:B------:R-:W-:Y:S02]  /*0250*/  IMAD.X R3, RZ, RZ, R4, P1 ;  /* 0x000000ffff037224 */ /* 0x000fe400008e0604 */
[----:B------:R-:W-:Y:S02]  /*0260*/  IMAD.MOV.U32 R5, RZ, RZ, R2 ;  /* 0x000000ffff057224 */ /* 0x000fe400078e0002 */
[----:B------:R-:W-:-:S06]  /*0270*/  IMAD.MOV.U32 R4, RZ, RZ, R3 ;  /* 0x000000ffff047224 */ /* 0x000fcc00078e0003 */
[----:B------:R-:W-:Y:S05]  /*0280*/  @P0 BRA `(.L_x_5) ;  /* 0xfffffffc00b40947 */ /* 0x000fea000383ffff */
.L_x_1:
[----:B------:R-:W-:Y:S05]  /*0290*/  BSYNC.RECONVERGENT B0 ;  /* 0x0000000000007941 */ /* 0x000fea0003800200 */
.L_x_0:
[----:B------:R-:W0:Y:S02]  /*02a0*/  LDCU.64 UR6, c[0x0][0x388] ;  /* 0x00007100ff0677ac */ /* 0x000e240008000a00 */
[----:B0-----:R-:W-:-:S05]  /*02b0*/  IADD3 R2, P0, PT, R0, UR6, RZ ;  /* 0x0000000600027c10 */ /* 0x001fca000ff1e0ff */
[----:B------:R-:W-:-:S05]  /*02c0*/  IMAD.X R3, RZ, RZ, UR7, P0 ;  /* 0x00000007ff037e24 */ /* 0x000fca00080e06ff */
[----:B------:R-:W-:Y:S01]  /*02d0*/  STG.E.U8 desc[UR4][R2.64], RZ ;  /* 0x000000ff02007986 */ /* 0x000fe2000c101104 */
[----:B------:R-:W-:Y:S05]  /*02e0*/  EXIT ;  /* 0x000000000000794d */ /* 0x000fea0003800000 */
.L_x_4:
[----:B------:R-:W0:Y:S02]  /*02f0*/  LDCU.64 UR6, c[0x0][0x388] ;  /* 0x00007100ff0677ac */ /* 0x000e240008000a00 */
[----:B0-----:R-:W-:Y:S01]  /*0300*/  IADD3 R2, P0, PT, R0, UR6, RZ ;  /* 0x0000000600027c10 */ /* 0x001fe2000ff1e0ff */
[----:B------:R-:W-:-:S04]  /*0310*/  IMAD.MOV.U32 R0, RZ, RZ, 0x1 ;  /* 0x00000001ff007424 */ /* 0x000fc800078e00ff */
[----:B------:R-:W-:-:S05]  /*0320*/  IMAD.X R3, RZ, RZ, UR7, P0 ;  /* 0x00000007ff037e24 */ /* 0x000fca00080e06ff */
[----:B------:R-:W-:Y:S01]  /*0330*/  STG.E.U8 desc[UR4][R2.64], R0 ;  /* 0x0000000002007986 */ /* 0x000fe2000c101104 */
[----:B------:R-:W-:Y:S05]  /*0340*/  EXIT ;  /* 0x000000000000794d */ /* 0x000fea0003800000 */
.L_x_6:
[----:B------:R-:W-:-:S00]  /*0350*/  BRA `(.L_x_6) ;  /* 0xfffffffc00fc7947 */ /* 0x000fc0000383ffff */
[----:B------:R-:W-:-:S00]  /*0360*/  NOP ;  /* 0x0000000000007918 */ /* 0x000fc00000000000 */
        /* <DEDUP_REMOVED lines=9> */
.L_x_7:


//--------------------- .nv.shared.reserved.0     --------------------------
	.section	.nv.shared.reserved.0,"aw",@nobits
	.weak		__nv_reservedSMEM_offset_0_alias
	.size		__nv_reservedSMEM_offset_0_alias, 0, 64
	.other		__nv_reservedSMEM_offset_0_alias,@"STO_CUDA_RESERVED_SHARED STV_DEFAULT"
__nv_reservedSMEM_offset_0_alias:
	.zero		0
	.zero		64


//--------------------- .nv.constant0._Z15goldbach_kernelPKcPcmm --------------------------
	.section	.nv.constant0._Z15goldbach_kernelPKcPcmm,"a",@progbits
	.sectionflags	@""
	.align	4
.nv.constant0._Z15goldbach_kernelPKcPcmm:
	.zero		928


//--------------------- SYMBOLS --------------------------

	.type		.nv.reservedSmem.offset0,@object
	.size		.nv.reservedSmem.offset0,0x4
